//
// Generated by NVIDIA NVVM Compiler
//
// Compiler Build ID: CL-36424714
// Cuda compilation tools, release 13.0, V13.0.88
// Based on NVVM 20.0.0
//

.version 9.0
.target sm_100
.address_size 64

	// .globl	_Z4diffPfPKfffffiii

.visible .entry _Z4diffPfPKfffffiii(
	.param .u64 .ptr .align 1 _Z4diffPfPKfffffiii_param_0,
	.param .u64 .ptr .align 1 _Z4diffPfPKfffffiii_param_1,
	.param .f32 _Z4diffPfPKfffffiii_param_2,
	.param .f32 _Z4diffPfPKfffffiii_param_3,
	.param .f32 _Z4diffPfPKfffffiii_param_4,
	.param .f32 _Z4diffPfPKfffffiii_param_5,
	.param .u32 _Z4diffPfPKfffffiii_param_6,
	.param .u32 _Z4diffPfPKfffffiii_param_7,
	.param .u32 _Z4diffPfPKfffffiii_param_8
)
{
	.reg .pred 	%p<6>;
	.reg .b32 	%r<28>;
	.reg .b32 	%f<26>;
	.reg .b64 	%rd<16>;

	ld.param.u64 	%rd1, [_Z4diffPfPKfffffiii_param_0];
	ld.param.u64 	%rd2, [_Z4diffPfPKfffffiii_param_1];
	ld.param.f32 	%f1, [_Z4diffPfPKfffffiii_param_2];
	ld.param.f32 	%f2, [_Z4diffPfPKfffffiii_param_3];
	ld.param.f32 	%f3, [_Z4diffPfPKfffffiii_param_4];
	ld.param.f32 	%f4, [_Z4diffPfPKfffffiii_param_5];
	ld.param.u32 	%r4, [_Z4diffPfPKfffffiii_param_6];
	ld.param.u32 	%r6, [_Z4diffPfPKfffffiii_param_7];
	ld.param.u32 	%r7, [_Z4diffPfPKfffffiii_param_8];
	mov.u32 	%r9, %ctaid.x;
	mov.u32 	%r10, %ntid.x;
	mov.u32 	%r11, %tid.x;
	mad.lo.s32 	%r12, %r9, %r10, %r11;
	add.s32 	%r1, %r12, 1;
	mov.u32 	%r13, %ctaid.y;
	mov.u32 	%r14, %ntid.y;
	mov.u32 	%r15, %tid.y;
	mad.lo.s32 	%r16, %r13, %r14, %r15;
	add.s32 	%r2, %r16, 1;
	mov.u32 	%r18, %ctaid.z;
	add.s32 	%r3, %r18, 1;
	add.s32 	%r20, %r4, -1;
	setp.ge.s32 	%p1, %r1, %r20;
	add.s32 	%r21, %r6, -1;
	setp.ge.s32 	%p2, %r2, %r21;
	or.pred  	%p3, %p1, %p2;
	add.s32 	%r22, %r7, -1;
	setp.ge.s32 	%p4, %r3, %r22;
	or.pred  	%p5, %p3, %p4;
	@%p5 bra 	$L__BB0_2;
	mul.lo.s32 	%r23, %r6, %r4;
	cvta.to.global.u64 	%rd3, %rd2;
	cvta.to.global.u64 	%rd4, %rd1;
	mad.lo.s32 	%r24, %r4, %r2, %r1;
	mad.lo.s32 	%r25, %r23, %r3, %r24;
	mul.wide.s32 	%rd5, %r25, 4;
	add.s64 	%rd6, %rd3, %rd5;
	ld.global.nc.f32 	%f5, [%rd6+4];
	ld.global.nc.f32 	%f6, [%rd6];
	sub.f32 	%f7, %f5, %f6;
	ld.global.nc.f32 	%f8, [%rd6+-4];
	sub.f32 	%f9, %f6, %f8;
	sub.f32 	%f10, %f7, %f9;
	mul.wide.s32 	%rd7, %r4, 4;
	add.s64 	%rd8, %rd6, %rd7;
	ld.global.nc.f32 	%f11, [%rd8];
	sub.f32 	%f12, %f11, %f6;
	sub.s32 	%r26, %r25, %r4;
	mul.wide.s32 	%rd9, %r26, 4;
	add.s64 	%rd10, %rd3, %rd9;
	ld.global.nc.f32 	%f13, [%rd10];
	sub.f32 	%f14, %f6, %f13;
	sub.f32 	%f15, %f12, %f14;
	mul.f32 	%f16, %f3, %f15;
	fma.rn.f32 	%f17, %f2, %f10, %f16;
	mul.wide.s32 	%rd11, %r23, 4;
	add.s64 	%rd12, %rd6, %rd11;
	ld.global.nc.f32 	%f18, [%rd12];
	sub.f32 	%f19, %f18, %f6;
	sub.s32 	%r27, %r25, %r23;
	mul.wide.s32 	%rd13, %r27, 4;
	add.s64 	%rd14, %rd3, %rd13;
	ld.global.nc.f32 	%f20, [%rd14];
	sub.f32 	%f21, %f6, %f20;
	sub.f32 	%f22, %f19, %f21;
	fma.rn.f32 	%f23, %f4, %f22, %f17;
	add.s64 	%rd15, %rd4, %rd5;
	ld.global.f32 	%f24, [%rd15];
	fma.rn.f32 	%f25, %f1, %f23, %f24;
	st.global.f32 	[%rd15], %f25;
$L__BB0_2:
	ret;

}


// ===== COMPILED SASS (sm_100) =====

	.target	sm_100

	.elftype	@"ET_EXEC"


//--------------------- .note.nv.tkinfo           --------------------------
	.section	.note.nv.tkinfo,"",@"SHT_NOTE"
	.sectionflags	@"SHF_NOTE_NV_TKINFO"
	.tkinfo
        /*0018*/ 	.word	0x00000002
        /*0030*/ 	.string	""
        /*0030*/ 	.string	"ptxas"
        /*0030*/ 	.string	"Cuda compilation tools, release 13.0, V13.0.88"
        /*0030*/ 	.string	"Build cuda_13.0.r13.0/compiler.36424714_0"
        /*0030*/ 	.string	"-arch sm_100 -m 64 "



//--------------------- .note.nv.cuinfo           --------------------------
	.section	.note.nv.cuinfo,"",@"SHT_NOTE"
	.sectionflags	@"SHF_NOTE_NV_CUINFO"
        /*0018*/ 	.short	0x0002
        /*001a*/ 	.short	0x0064
        /*001c*/ 	.short	0x0082
	.zero		2


//--------------------- .nv.info                  --------------------------
	.section	.nv.info,"",@"SHT_CUDA_INFO"
	.align	4


	//----- nvinfo : EIATTR_REGCOUNT
	.align		4
        /*0000*/ 	.byte	0x04, 0x2f
        /*0002*/ 	.short	(.L_1 - .L_0)
	.align		4
.L_0:
        /*0004*/ 	.word	index@(_Z4diffPfPKfffffiii)
        /*0008*/ 	.word	0x00000018


	//----- nvinfo : EIATTR_FRAME_SIZE
	.align		4
.L_1:
        /*000c*/ 	.byte	0x04, 0x11
        /*000e*/ 	.short	(.L_3 - .L_2)
	.align		4
.L_2:
        /*0010*/ 	.word	index@(_Z4diffPfPKfffffiii)
        /*0014*/ 	.word	0x00000000


	//----- nvinfo : EIATTR_MIN_STACK_SIZE
	.align		4
.L_3:
        /*0018*/ 	.byte	0x04, 0x12
        /*001a*/ 	.short	(.L_5 - .L_4)
	.align		4
.L_4:
        /*001c*/ 	.word	index@(_Z4diffPfPKfffffiii)
        /*0020*/ 	.word	0x00000000
.L_5:


//--------------------- .nv.compat                --------------------------
	.section	.nv.compat,"",@"SHT_CUDA_COMPAT_INFO"
	.align	4
        /*0000*/ 	.byte	0x02, 0x09, 0x00, 0x00, 0x02, 0x02, 0x01, 0x00, 0x02, 0x05, 0x05, 0x00, 0x03, 0x07, 0x01, 0x01
        /*0010*/ 	.byte	0x02, 0x03, 0x00, 0x00, 0x02, 0x06, 0x01, 0x00, 0x04, 0x0b, 0x08, 0x00, 0x09, 0x00, 0x00, 0x00
        /*0020*/ 	.byte	0x00, 0x00, 0x00, 0x00


//--------------------- .nv.info._Z4diffPfPKfffffiii --------------------------
	.section	.nv.info._Z4diffPfPKfffffiii,"",@"SHT_CUDA_INFO"
	.sectionflags	@""
	.align	4


	//----- nvinfo : EIATTR_CUDA_API_VERSION
	.align		4
        /*0000*/ 	.byte	0x04, 0x37
        /*0002*/ 	.short	(.L_7 - .L_6)
.L_6:
        /*0004*/ 	.word	0x00000082


	//----- nvinfo : EIATTR_KPARAM_INFO
	.align		4
.L_7:
        /*0008*/ 	.byte	0x04, 0x17
        /*000a*/ 	.short	(.L_9 - .L_8)
.L_8:
        /*000c*/ 	.word	0x00000000
        /*0010*/ 	.short	0x0008
        /*0012*/ 	.short	0x0028
        /*0014*/ 	.byte	0x00, 0xf0, 0x11, 0x00


	//----- nvinfo : EIATTR_KPARAM_INFO
	.align		4
.L_9:
        /*0018*/ 	.byte	0x04, 0x17
        /*001a*/ 	.short	(.L_11 - .L_10)
.L_10:
        /*001c*/ 	.word	0x00000000
        /*0020*/ 	.short	0x0007
        /*0022*/ 	.short	0x0024
        /*0024*/ 	.byte	0x00, 0xf0, 0x11, 0x00


	//----- nvinfo : EIATTR_KPARAM_INFO
	.align		4
.L_11:
        /*0028*/ 	.byte	0x04, 0x17
        /*002a*/ 	.short	(.L_13 - .L_12)
.L_12:
        /*002c*/ 	.word	0x00000000
        /*0030*/ 	.short	0x0006
        /*0032*/ 	.short	0x0020
        /*0034*/ 	.byte	0x00, 0xf0, 0x11, 0x00


	//----- nvinfo : EIATTR_KPARAM_INFO
	.align		4
.L_13:
        /*0038*/ 	.byte	0x04, 0x17
        /*003a*/ 	.short	(.L_15 - .L_14)
.L_14:
        /*003c*/ 	.word	0x00000000
        /*0040*/ 	.short	0x0005
        /*0042*/ 	.short	0x001c
        /*0044*/ 	.byte	0x00, 0xf0, 0x11, 0x00


	//----- nvinfo : EIATTR_KPARAM_INFO
	.align		4
.L_15:
        /*0048*/ 	.byte	0x04, 0x17
        /*004a*/ 	.short	(.L_17 - .L_16)
.L_16:
        /*004c*/ 	.word	0x00000000
        /*0050*/ 	.short	0x0004
        /*0052*/ 	.short	0x0018
        /*0054*/ 	.byte	0x00, 0xf0, 0x11, 0x00


	//----- nvinfo : EIATTR_KPARAM_INFO
	.align		4
.L_17:
        /*0058*/ 	.byte	0x04, 0x17
        /*005a*/ 	.short	(.L_19 - .L_18)
.L_18:
        /*005c*/ 	.word	0x00000000
        /*0060*/ 	.short	0x0003
        /*0062*/ 	.short	0x0014
        /*0064*/ 	.byte	0x00, 0xf0, 0x11, 0x00


	//----- nvinfo : EIATTR_KPARAM_INFO
	.align		4
.L_19:
        /*0068*/ 	.byte	0x04, 0x17
        /*006a*/ 	.short	(.L_21 - .L_20)
.L_20:
        /*006c*/ 	.word	0x00000000
        /*0070*/ 	.short	0x0002
        /*0072*/ 	.short	0x0010
        /*0074*/ 	.byte	0x00, 0xf0, 0x11, 0x00


	//----- nvinfo : EIATTR_KPARAM_INFO
	.align		4
.L_21:
        /*0078*/ 	.byte	0x04, 0x17
        /*007a*/ 	.short	(.L_23 - .L_22)
.L_22:
        /*007c*/ 	.word	0x00000000
        /*0080*/ 	.short	0x0001
        /*0082*/ 	.short	0x0008
        /*0084*/ 	.byte	0x00, 0xf5, 0x21, 0x00


	//----- nvinfo : EIATTR_KPARAM_INFO
	.align		4
.L_23:
        /*0088*/ 	.byte	0x04, 0x17
        /*008a*/ 	.short	(.L_25 - .L_24)
.L_24:
        /*008c*/ 	.word	0x00000000
        /*0090*/ 	.short	0x0000
        /*0092*/ 	.short	0x0000
        /*0094*/ 	.byte	0x00, 0xf5, 0x21, 0x00


	//----- nvinfo : EIATTR_SPARSE_MMA_MASK
	.align		4
.L_25:
        /*0098*/ 	.byte	0x03, 0x50
        /*009a*/ 	.short	0x0000


	//----- nvinfo : EIATTR_MAXREG_COUNT
	.align		4
        /*009c*/ 	.byte	0x03, 0x1b
        /*009e*/ 	.short	0x00ff


	//----- nvinfo : EIATTR_MERCURY_ISA_VERSION
	.align		4
        /*00a0*/ 	.byte	0x03, 0x5f
        /*00a2*/ 	.short	0x0101


	//----- nvinfo : EIATTR_VRC_CTA_INIT_COUNT
	.align		4
        /*00a4*/ 	.byte	0x02, 0x4a
	.zero		1
	.zero		1


	//----- nvinfo : EIATTR_EXIT_INSTR_OFFSETS
	.align		4
        /*00a8*/ 	.byte	0x04, 0x1c
        /*00aa*/ 	.short	(.L_27 - .L_26)


	//   ....[0]....
.L_26:
        /*00ac*/ 	.word	0x00000150


	//   ....[1]....
        /*00b0*/ 	.word	0x000003b0


	//----- nvinfo : EIATTR_CBANK_PARAM_SIZE
	.align		4
.L_27:
        /*00b4*/ 	.byte	0x03, 0x19
        /*00b6*/ 	.short	0x002c


	//----- nvinfo : EIATTR_PARAM_CBANK
	.align		4
        /*00b8*/ 	.byte	0x04, 0x0a
        /*00ba*/ 	.short	(.L_29 - .L_28)
	.align		4
.L_28:
        /*00bc*/ 	.word	index@(.nv.constant0._Z4diffPfPKfffffiii)
        /*00c0*/ 	.short	0x0380
        /*00c2*/ 	.short	0x002c


	//----- nvinfo : EIATTR_SW_WAR
	.align		4
.L_29:
        /*00c4*/ 	.byte	0x04, 0x36
        /*00c6*/ 	.short	(.L_31 - .L_30)
.L_30:
        /*00c8*/ 	.word	0x00000008
.L_31:


//--------------------- .nv.callgraph             --------------------------
	.section	.nv.callgraph,"",@"SHT_CUDA_CALLGRAPH"
	.align	4
	.sectionentsize	8
	.align		4
        /*0000*/ 	.word	0x00000000
	.align		4
        /*0004*/ 	.word	0xffffffff
	.align		4
        /*0008*/ 	.word	0x00000000
	.align		4
        /*000c*/ 	.word	0xfffffffe
	.align		4
        /*0010*/ 	.word	0x00000000
	.align		4
        /*0014*/ 	.word	0xfffffffd
	.align		4
        /*0018*/ 	.word	0x00000000
	.align		4
        /*001c*/ 	.word	0xfffffffc


//--------------------- .text._Z4diffPfPKfffffiii --------------------------
	.section	.text._Z4diffPfPKfffffiii,"ax",@progbits
	.align	128
        .global         _Z4diffPfPKfffffiii
        .type           _Z4diffPfPKfffffiii,@function
        .size           _Z4diffPfPKfffffiii,(.L_x_1 - _Z4diffPfPKfffffiii)
        .other          _Z4diffPfPKfffffiii,@"STO_CUDA_ENTRY STV_DEFAULT"
_Z4diffPfPKfffffiii:
.text._Z4diffPfPKfffffiii:
[----:B------:R-:W-:Y:S01]  /*0000*/  LDC R1, c[0x0][0x37c] ;  /* 0x0000df00ff017b82 */ /* 0x000fe20000000800 */
[----:B------:R-:W0:Y:S07]  /*0010*/  S2R R3, SR_TID.Y ;  /* 0x0000000000037919 */ /* 0x000e2e0000002200 */
[----:B------:R-:W1:Y:S01]  /*0020*/  LDC R2, c[0x0][0x360] ;  /* 0x0000d800ff027b82 */ /* 0x000e620000000800 */
[----:B------:R-:W1:Y:S07]  /*0030*/  S2R R7, SR_TID.X ;  /* 0x0000000000077919 */ /* 0x000e6e0000002100 */
[----:B------:R-:W0:Y:S08]  /*0040*/  S2UR UR6, SR_CTAID.Y ;  /* 0x00000000000679c3 */ /* 0x000e300000002600 */
[----:B------:R-:W0:Y:S08]  /*0050*/  LDC R0, c[0x0][0x364] ;  /* 0x0000d900ff007b82 */ /* 0x000e300000000800 */
[----:B------:R-:W1:Y:S08]  /*0060*/  S2UR UR5, SR_CTAID.X ;  /* 0x00000000000579c3 */ /* 0x000e700000002500 */
[----:B------:R-:W2:Y:S08]  /*0070*/  LDC.64 R4, c[0x0][0x3a0] ;  /* 0x0000e800ff047b82 */ /* 0x000eb00000000a00 */
[----:B------:R-:W3:Y:S01]  /*0080*/  S2UR UR4, SR_CTAID.Z ;  /* 0x00000000000479c3 */ /* 0x000ee20000002700 */
[----:B0-----:R-:W-:-:S05]  /*0090*/  IMAD R0, R0, UR6, R3 ;  /* 0x0000000600007c24 */ /* 0x001fca000f8e0203 */
[----:B------:R-:W-:Y:S02]  /*00a0*/  IADD3 R6, PT, PT, R0, 0x1, RZ ;  /* 0x0000000100067810 */ /* 0x000fe40007ffe0ff */
[----:B------:R-:W0:Y:S01]  /*00b0*/  LDC R8, c[0x0][0x3a8] ;  /* 0x0000ea00ff087b82 */ /* 0x000e220000000800 */
[----:B-1----:R-:W-:-:S05]  /*00c0*/  IMAD R0, R2, UR5, R7 ;  /* 0x0000000502007c24 */ /* 0x002fca000f8e0207 */
[----:B------:R-:W-:Y:S02]  /*00d0*/  IADD3 R7, PT, PT, R0, 0x1, RZ ;  /* 0x0000000100077810 */ /* 0x000fe40007ffe0ff */
[----:B--2---:R-:W-:Y:S02]  /*00e0*/  IADD3 R3, PT, PT, R5, -0x1, RZ ;  /* 0xffffffff05037810 */ /* 0x004fe40007ffe0ff */
[----:B------:R-:W-:Y:S02]  /*00f0*/  IADD3 R2, PT, PT, R4, -0x1, RZ ;  /* 0xffffffff04027810 */ /* 0x000fe40007ffe0ff */
[----:B------:R-:W-:Y:S01]  /*0100*/  ISETP.GE.AND P0, PT, R6, R3, PT ;  /* 0x000000030600720c */ /* 0x000fe20003f06270 */
[----:B---3--:R-:W-:-:S03]  /*0110*/  UIADD3 UR4, UPT, UPT, UR4, 0x1, URZ ;  /* 0x0000000104047890 */ /* 0x008fc6000fffe0ff */
[----:B------:R-:W-:Y:S02]  /*0120*/  ISETP.GE.OR P0, PT, R7, R2, P0 ;  /* 0x000000020700720c */ /* 0x000fe40000706670 */
[----:B0-----:R-:W-:-:S04]  /*0130*/  IADD3 R0, PT, PT, R8, -0x1, RZ ;  /* 0xffffffff08007810 */ /* 0x001fc80007ffe0ff */
[----:B------:R-:W-:-:S13]  /*0140*/  ISETP.LE.OR P0, PT, R0, UR4, P0 ;  /* 0x0000000400007c0c */ /* 0x000fda0008703670 */
[----:B------:R-:W-:Y:S05]  /*0150*/  @P0 EXIT ;  /* 0x000000000000094d */ /* 0x000fea0003800000 */
[----:B------:R-:W0:Y:S01]  /*0160*/  LDC.64 R2, c[0x0][0x388] ;  /* 0x0000e200ff027b82 */ /* 0x000e220000000a00 */
[----:B------:R-:W-:Y:S01]  /*0170*/  IMAD R6, R6, R4, R7 ;  /* 0x0000000406067224 */ /* 0x000fe200078e0207 */
[----:B------:R-:W1:Y:S01]  /*0180*/  LDCU.64 UR6, c[0x0][0x358] ;  /* 0x00006b00ff0677ac */ /* 0x000e620008000a00 */
[----:B------:R-:W-:Y:S01]  /*0190*/  IMAD R13, R4, R5, RZ ;  /* 0x00000005040d7224 */ /* 0x000fe200078e02ff */
[----:B------:R-:W2:Y:S03]  /*01a0*/  LDCU.128 UR8, c[0x0][0x390] ;  /* 0x00007200ff0877ac */ /* 0x000ea60008000c00 */
[----:B------:R-:W-:-:S05]  /*01b0*/  IMAD R15, R13, UR4, R6 ;  /* 0x000000040d0f7c24 */ /* 0x000fca000f8e0206 */
[C---:B------:R-:W-:Y:S01]  /*01c0*/  IADD3 R11, PT, PT, R15.reuse, -R4, RZ ;  /* 0x800000040f0b7210 */ /* 0x040fe20007ffe0ff */
[----:B0-----:R-:W-:Y:S01]  /*01d0*/  IMAD.WIDE R6, R15, 0x4, R2 ;  /* 0x000000040f067825 */ /* 0x001fe200078e0202 */
[----:B------:R-:W-:-:S03]  /*01e0*/  IADD3 R21, PT, PT, -R13, R15, RZ ;  /* 0x0000000f0d157210 */ /* 0x000fc60007ffe1ff */
[----:B------:R-:W-:Y:S01]  /*01f0*/  IMAD.WIDE R10, R11, 0x4, R2 ;  /* 0x000000040b0a7825 */ /* 0x000fe200078e0202 */
[----:B-1----:R-:W3:Y:S03]  /*0200*/  LDG.E.CONSTANT R0, desc[UR6][R6.64] ;  /* 0x0000000606007981 */ /* 0x002ee6000c1e9900 */
[--C-:B------:R-:W-:Y:S01]  /*0210*/  IMAD.WIDE R8, R4, 0x4, R6.reuse ;  /* 0x0000000404087825 */ /* 0x100fe200078e0206 */
[----:B------:R-:W3:Y:S01]  /*0220*/  LDG.E.CONSTANT R17, desc[UR6][R6.64+0x4] ;  /* 0x0000040606117981 */ /* 0x000ee2000c1e9900 */
[----:B------:R-:W0:Y:S02]  /*0230*/  LDC.64 R4, c[0x0][0x380] ;  /* 0x0000e000ff047b82 */ /* 0x000e240000000a00 */
[----:B------:R-:W-:Y:S01]  /*0240*/  IMAD.WIDE R12, R13, 0x4, R6 ;  /* 0x000000040d0c7825 */ /* 0x000fe200078e0206 */
[----:B------:R-:W4:Y:S03]  /*0250*/  LDG.E.CONSTANT R11, desc[UR6][R10.64] ;  /* 0x000000060a0b7981 */ /* 0x000f26000c1e9900 */
[----:B------:R-:W-:Y:S01]  /*0260*/  IMAD.WIDE R2, R21, 0x4, R2 ;  /* 0x0000000415027825 */ /* 0x000fe200078e0202 */
[----:B------:R4:W5:Y:S04]  /*0270*/  LDG.E.CONSTANT R9, desc[UR6][R8.64] ;  /* 0x0000000608097981 */ /* 0x000968000c1e9900 */
[----:B------:R-:W2:Y:S04]  /*0280*/  LDG.E.CONSTANT R19, desc[UR6][R6.64+-0x4] ;  /* 0xfffffc0606137981 */ /* 0x000ea8000c1e9900 */
[----:B------:R-:W2:Y:S04]  /*0290*/  LDG.E.CONSTANT R13, desc[UR6][R12.64] ;  /* 0x000000060c0d7981 */ /* 0x000ea8000c1e9900 */
[----:B------:R-:W2:Y:S01]  /*02a0*/  LDG.E.CONSTANT R3, desc[UR6][R2.64] ;  /* 0x0000000602037981 */ /* 0x000ea2000c1e9900 */
[----:B0-----:R-:W-:-:S05]  /*02b0*/  IMAD.WIDE R4, R15, 0x4, R4 ;  /* 0x000000040f047825 */ /* 0x001fca00078e0204 */
[----:B------:R-:W2:Y:S01]  /*02c0*/  LDG.E R15, desc[UR6][R4.64] ;  /* 0x00000006040f7981 */ /* 0x000ea2000c1e1900 */
[----:B---3--:R-:W-:Y:S01]  /*02d0*/  FADD R17, R17, -R0 ;  /* 0x8000000011117221 */ /* 0x008fe20000000000 */
[C---:B----4-:R-:W-:Y:S01]  /*02e0*/  FADD R8, R0.reuse, -R11 ;  /* 0x8000000b00087221 */ /* 0x050fe20000000000 */
[C---:B-----5:R-:W-:Y:S01]  /*02f0*/  FADD R9, -R0.reuse, R9 ;  /* 0x0000000900097221 */ /* 0x060fe20000000100 */
[----:B--2---:R-:W-:-:S03]  /*0300*/  FADD R6, R0, -R19 ;  /* 0x8000001300067221 */ /* 0x004fc60000000000 */
[----:B------:R-:W-:Y:S01]  /*0310*/  FADD R8, R9, -R8 ;  /* 0x8000000809087221 */ /* 0x000fe20000000000 */
[C---:B------:R-:W-:Y:S01]  /*0320*/  FADD R13, -R0.reuse, R13 ;  /* 0x0000000d000d7221 */ /* 0x040fe20000000100 */
[----:B------:R-:W-:Y:S01]  /*0330*/  FADD R6, R17, -R6 ;  /* 0x8000000611067221 */ /* 0x000fe20000000000 */
[----:B------:R-:W-:Y:S01]  /*0340*/  FADD R0, R0, -R3 ;  /* 0x8000000300007221 */ /* 0x000fe20000000000 */
[----:B------:R-:W-:-:S03]  /*0350*/  FMUL R3, R8, UR10 ;  /* 0x0000000a08037c20 */ /* 0x000fc60008400000 */
[----:B------:R-:W-:Y:S01]  /*0360*/  FADD R0, R13, -R0 ;  /* 0x800000000d007221 */ /* 0x000fe20000000000 */
[----:B------:R-:W-:-:S04]  /*0370*/  FFMA R3, R6, UR9, R3 ;  /* 0x0000000906037c23 */ /* 0x000fc80008000003 */
[----:B------:R-:W-:-:S04]  /*0380*/  FFMA R0, R0, UR11, R3 ;  /* 0x0000000b00007c23 */ /* 0x000fc80008000003 */
[----:B------:R-:W-:-:S05]  /*0390*/  FFMA R15, R0, UR8, R15 ;  /* 0x00000008000f7c23 */ /* 0x000fca000800000f */
[----:B------:R-:W-:Y:S01]  /*03a0*/  STG.E desc[UR6][R4.64], R15 ;  /* 0x0000000f04007986 */ /* 0x000fe2000c101906 */
[----:B------:R-:W-:Y:S05]  /*03b0*/  EXIT ;  /* 0x000000000000794d */ /* 0x000fea0003800000 */
.L_x_0:
[----:B------:R-:W-:-:S00]  /*03c0*/  BRA `(.L_x_0) ;  /* 0xfffffffc00fc7947 */ /* 0x000fc0000383ffff */
[----:B------:R-:W-:-:S00]  /*03d0*/  NOP ;  /* 0x0000000000007918 */ /* 0x000fc00000000000 */
        /* <DEDUP_REMOVED lines=10> */
.L_x_1:


//--------------------- .nv.shared.reserved.0     --------------------------
	.section	.nv.shared.reserved.0,"aw",@nobits
	.weak		__nv_reservedSMEM_offset_0_alias
	.size		__nv_reservedSMEM_offset_0_alias, 0, 64
	.other		__nv_reservedSMEM_offset_0_alias,@"STO_CUDA_RESERVED_SHARED STV_DEFAULT"
__nv_reservedSMEM_offset_0_alias:
	.zero		0
	.zero		64


//--------------------- .nv.constant0._Z4diffPfPKfffffiii --------------------------
	.section	.nv.constant0._Z4diffPfPKfffffiii,"a",@progbits
	.sectionflags	@""
	.align	4
.nv.constant0._Z4diffPfPKfffffiii:
	.zero		940


//--------------------- SYMBOLS --------------------------

	.type		.nv.reservedSmem.offset0,@object
	.size		.nv.reservedSmem.offset0,0x4
